//
// Generated by NVIDIA NVVM Compiler
//
// Compiler Build ID: CL-36424714
// Cuda compilation tools, release 13.0, V13.0.88
// Based on NVVM 20.0.0
//

.version 9.0
.target sm_100
.address_size 64


.entry _Z9calibratemPPKcPi(
	.param .u64 _Z9calibratemPPKcPi_param_0,
	.param .u64 .ptr .align 1 _Z9calibratemPPKcPi_param_1,
	.param .u64 .ptr .align 1 _Z9calibratemPPKcPi_param_2
)
{
	.reg .pred 	%p<5>;
	.reg .b16 	%rs<5>;
	.reg .b32 	%r<16>;
	.reg .b64 	%rd<15>;

	ld.param.u64 	%rd5, [_Z9calibratemPPKcPi_param_0];
	ld.param.u64 	%rd3, [_Z9calibratemPPKcPi_param_1];
	ld.param.u64 	%rd4, [_Z9calibratemPPKcPi_param_2];
	mov.u32 	%r8, %tid.x;
	cvt.u64.u32 	%rd1, %r8;
	setp.le.u64 	%p1, %rd5, %rd1;
	@%p1 bra 	$L__BB0_6;
	cvta.to.global.u64 	%rd6, %rd3;
	shl.b64 	%rd7, %rd1, 3;
	add.s64 	%rd8, %rd6, %rd7;
	ld.global.u64 	%rd9, [%rd8];
	cvta.to.global.u64 	%rd2, %rd9;
	ld.global.u8 	%rs4, [%rd2];
	setp.eq.s16 	%p2, %rs4, 0;
	mov.b32 	%r15, 0;
	@%p2 bra 	$L__BB0_5;
	mov.b32 	%r13, 0;
	mov.u32 	%r14, %r13;
$L__BB0_3:
	cvt.u32.u16 	%r11, %rs4;
	cvt.s32.s8 	%r12, %r11;
	add.s32 	%r3, %r12, -48;
	setp.eq.s32 	%p3, %r14, 0;
	selp.b32 	%r14, %r3, %r14, %p3;
	add.s32 	%r5, %r13, 1;
	cvt.u64.u32 	%rd10, %r13;
	add.s64 	%rd11, %rd2, %rd10;
	ld.global.u8 	%rs4, [%rd11+1];
	setp.ne.s16 	%p4, %rs4, 0;
	mov.u32 	%r13, %r5;
	@%p4 bra 	$L__BB0_3;
	mad.lo.s32 	%r15, %r14, 10, %r3;
$L__BB0_5:
	cvta.to.global.u64 	%rd12, %rd4;
	shl.b64 	%rd13, %rd1, 2;
	add.s64 	%rd14, %rd12, %rd13;
	st.global.u32 	[%rd14], %r15;
$L__BB0_6:
	ret;

}


// ===== COMPILED SASS (sm_100) =====

	.target	sm_100

	.elftype	@"ET_EXEC"


//--------------------- .note.nv.tkinfo           --------------------------
	.section	.note.nv.tkinfo,"",@"SHT_NOTE"
	.sectionflags	@"SHF_NOTE_NV_TKINFO"
	.tkinfo
        /*0018*/ 	.word	0x00000002
        /*0030*/ 	.string	""
        /*0030*/ 	.string	"ptxas"
        /*0030*/ 	.string	"Cuda compilation tools, release 13.0, V13.0.88"
        /*0030*/ 	.string	"Build cuda_13.0.r13.0/compiler.36424714_0"
        /*0030*/ 	.string	"-arch sm_100 -m 64 "



//--------------------- .note.nv.cuinfo           --------------------------
	.section	.note.nv.cuinfo,"",@"SHT_NOTE"
	.sectionflags	@"SHF_NOTE_NV_CUINFO"
        /*0018*/ 	.short	0x0002
        /*001a*/ 	.short	0x0064
        /*001c*/ 	.short	0x0082
	.zero		2


//--------------------- .nv.info                  --------------------------
	.section	.nv.info,"",@"SHT_CUDA_INFO"
	.align	4


	//----- nvinfo : EIATTR_REGCOUNT
	.align		4
        /*0000*/ 	.byte	0x04, 0x2f
        /*0002*/ 	.short	(.L_1 - .L_0)
	.align		4
.L_0:
        /*0004*/ 	.word	index@(_Z9calibratemPPKcPi)
        /*0008*/ 	.word	0x0000000d


	//----- nvinfo : EIATTR_FRAME_SIZE
	.align		4
.L_1:
        /*000c*/ 	.byte	0x04, 0x11
        /*000e*/ 	.short	(.L_3 - .L_2)
	.align		4
.L_2:
        /*0010*/ 	.word	index@(_Z9calibratemPPKcPi)
        /*0014*/ 	.word	0x00000000


	//----- nvinfo : EIATTR_MIN_STACK_SIZE
	.align		4
.L_3:
        /*0018*/ 	.byte	0x04, 0x12
        /*001a*/ 	.short	(.L_5 - .L_4)
	.align		4
.L_4:
        /*001c*/ 	.word	index@(_Z9calibratemPPKcPi)
        /*0020*/ 	.word	0x00000000
.L_5:


//--------------------- .nv.compat                --------------------------
	.section	.nv.compat,"",@"SHT_CUDA_COMPAT_INFO"
	.align	4
        /*0000*/ 	.byte	0x02, 0x09, 0x00, 0x00, 0x02, 0x02, 0x01, 0x00, 0x02, 0x05, 0x05, 0x00, 0x03, 0x07, 0x01, 0x01
        /*0010*/ 	.byte	0x02, 0x03, 0x00, 0x00, 0x02, 0x06, 0x01, 0x00, 0x04, 0x0b, 0x08, 0x00, 0x09, 0x00, 0x00, 0x00
        /*0020*/ 	.byte	0x00, 0x00, 0x00, 0x00


//--------------------- .nv.info._Z9calibratemPPKcPi --------------------------
	.section	.nv.info._Z9calibratemPPKcPi,"",@"SHT_CUDA_INFO"
	.sectionflags	@""
	.align	4


	//----- nvinfo : EIATTR_CUDA_API_VERSION
	.align		4
        /*0000*/ 	.byte	0x04, 0x37
        /*0002*/ 	.short	(.L_7 - .L_6)
.L_6:
        /*0004*/ 	.word	0x00000082


	//----- nvinfo : EIATTR_KPARAM_INFO
	.align		4
.L_7:
        /*0008*/ 	.byte	0x04, 0x17
        /*000a*/ 	.short	(.L_9 - .L_8)
.L_8:
        /*000c*/ 	.word	0x00000000
        /*0010*/ 	.short	0x0002
        /*0012*/ 	.short	0x0010
        /*0014*/ 	.byte	0x00, 0xf5, 0x21, 0x00


	//----- nvinfo : EIATTR_KPARAM_INFO
	.align		4
.L_9:
        /*0018*/ 	.byte	0x04, 0x17
        /*001a*/ 	.short	(.L_11 - .L_10)
.L_10:
        /*001c*/ 	.word	0x00000000
        /*0020*/ 	.short	0x0001
        /*0022*/ 	.short	0x0008
        /*0024*/ 	.byte	0x00, 0xf5, 0x21, 0x00


	//----- nvinfo : EIATTR_KPARAM_INFO
	.align		4
.L_11:
        /*0028*/ 	.byte	0x04, 0x17
        /*002a*/ 	.short	(.L_13 - .L_12)
.L_12:
        /*002c*/ 	.word	0x00000000
        /*0030*/ 	.short	0x0000
        /*0032*/ 	.short	0x0000
        /*0034*/ 	.byte	0x00, 0xf0, 0x21, 0x00


	//----- nvinfo : EIATTR_SPARSE_MMA_MASK
	.align		4
.L_13:
        /*0038*/ 	.byte	0x03, 0x50
        /*003a*/ 	.short	0x0000


	//----- nvinfo : EIATTR_MAXREG_COUNT
	.align		4
        /*003c*/ 	.byte	0x03, 0x1b
        /*003e*/ 	.short	0x00ff


	//----- nvinfo : EIATTR_MERCURY_ISA_VERSION
	.align		4
        /*0040*/ 	.byte	0x03, 0x5f
        /*0042*/ 	.short	0x0101


	//----- nvinfo : EIATTR_VRC_CTA_INIT_COUNT
	.align		4
        /*0044*/ 	.byte	0x02, 0x4a
	.zero		1
	.zero		1


	//----- nvinfo : EIATTR_EXIT_INSTR_OFFSETS
	.align		4
        /*0048*/ 	.byte	0x04, 0x1c
        /*004a*/ 	.short	(.L_15 - .L_14)


	//   ....[0]....
.L_14:
        /*004c*/ 	.word	0x00000050


	//   ....[1]....
        /*0050*/ 	.word	0x00000240


	//----- nvinfo : EIATTR_CRS_STACK_SIZE
	.align		4
.L_15:
        /*0054*/ 	.byte	0x04, 0x1e
        /*0056*/ 	.short	(.L_17 - .L_16)
.L_16:
        /*0058*/ 	.word	0x00000000


	//----- nvinfo : EIATTR_CBANK_PARAM_SIZE
	.align		4
.L_17:
        /*005c*/ 	.byte	0x03, 0x19
        /*005e*/ 	.short	0x0018


	//----- nvinfo : EIATTR_PARAM_CBANK
	.align		4
        /*0060*/ 	.byte	0x04, 0x0a
        /*0062*/ 	.short	(.L_19 - .L_18)
	.align		4
.L_18:
        /*0064*/ 	.word	index@(.nv.constant0._Z9calibratemPPKcPi)
        /*0068*/ 	.short	0x0380
        /*006a*/ 	.short	0x0018


	//----- nvinfo : EIATTR_SW_WAR
	.align		4
.L_19:
        /*006c*/ 	.byte	0x04, 0x36
        /*006e*/ 	.short	(.L_21 - .L_20)
.L_20:
        /*0070*/ 	.word	0x00000008
.L_21:


//--------------------- .nv.callgraph             --------------------------
	.section	.nv.callgraph,"",@"SHT_CUDA_CALLGRAPH"
	.align	4
	.sectionentsize	8
	.align		4
        /*0000*/ 	.word	0x00000000
	.align		4
        /*0004*/ 	.word	0xffffffff
	.align		4
        /*0008*/ 	.word	0x00000000
	.align		4
        /*000c*/ 	.word	0xfffffffe
	.align		4
        /*0010*/ 	.word	0x00000000
	.align		4
        /*0014*/ 	.word	0xfffffffd
	.align		4
        /*0018*/ 	.word	0x00000000
	.align		4
        /*001c*/ 	.word	0xfffffffc


//--------------------- .text._Z9calibratemPPKcPi --------------------------
	.section	.text._Z9calibratemPPKcPi,"ax",@progbits
	.align	128
.text._Z9calibratemPPKcPi:
        .type           _Z9calibratemPPKcPi,@function
        .size           _Z9calibratemPPKcPi,(.L_x_5 - _Z9calibratemPPKcPi)
        .other          _Z9calibratemPPKcPi,@"STO_CUDA_ENTRY STV_DEFAULT"
_Z9calibratemPPKcPi:
[----:B------:R-:W-:Y:S01]  /*0000*/  LDC R1, c[0x0][0x37c] ;  /* 0x0000df00ff017b82 */ /* 0x000fe20000000800 */
[----:B------:R-:W0:Y:S01]  /*0010*/  S2R R10, SR_TID.X ;  /* 0x00000000000a7919 */ /* 0x000e220000002100 */
[----:B------:R-:W0:Y:S02]  /*0020*/  LDCU.64 UR4, c[0x0][0x380] ;  /* 0x00007000ff0477ac */ /* 0x000e240008000a00 */
[----:B0-----:R-:W-:-:S04]  /*0030*/  ISETP.GE.U32.AND P0, PT, R10, UR4, PT ;  /* 0x000000040a007c0c */ /* 0x001fc8000bf06070 */
[----:B------:R-:W-:-:S13]  /*0040*/  ISETP.GE.U32.AND.EX P0, PT, RZ, UR5, PT, P0 ;  /* 0x00000005ff007c0c */ /* 0x000fda000bf06100 */
[----:B------:R-:W-:Y:S05]  /*0050*/  @P0 EXIT ;  /* 0x000000000000094d */ /* 0x000fea0003800000 */
[----:B------:R-:W0:Y:S01]  /*0060*/  LDCU.64 UR6, c[0x0][0x388] ;  /* 0x00007100ff0677ac */ /* 0x000e220008000a00 */
[----:B------:R-:W1:Y:S01]  /*0070*/  LDCU.64 UR4, c[0x0][0x358] ;  /* 0x00006b00ff0477ac */ /* 0x000e620008000a00 */
[----:B0-----:R-:W-:-:S04]  /*0080*/  LEA R2, P0, R10, UR6, 0x3 ;  /* 0x000000060a027c11 */ /* 0x001fc8000f8018ff */
[----:B------:R-:W-:-:S06]  /*0090*/  LEA.HI.X R3, R10, UR7, RZ, 0x3, P0 ;  /* 0x000000070a037c11 */ /* 0x000fcc00080f1cff */
[----:B-1----:R-:W2:Y:S04]  /*00a0*/  LDG.E.64 R2, desc[UR4][R2.64] ;  /* 0x0000000402027981 */ /* 0x002ea8000c1e1b00 */
[----:B--2---:R-:W2:Y:S01]  /*00b0*/  LDG.E.U8 R0, desc[UR4][R2.64] ;  /* 0x0000000402007981 */ /* 0x004ea2000c1e1100 */
[----:B------:R-:W-:Y:S01]  /*00c0*/  BSSY.RECONVERGENT B0, `(.L_x_0) ;  /* 0x0000013000007945 */ /* 0x000fe20003800200 */
[----:B------:R-:W-:Y:S01]  /*00d0*/  IMAD.MOV.U32 R5, RZ, RZ, RZ ;  /* 0x000000ffff057224 */ /* 0x000fe200078e00ff */
[----:B--2---:R-:W-:-:S13]  /*00e0*/  ISETP.NE.AND P0, PT, R0, RZ, PT ;  /* 0x000000ff0000720c */ /* 0x004fda0003f05270 */
[----:B------:R-:W-:Y:S05]  /*00f0*/  @!P0 BRA `(.L_x_1) ;  /* 0x00000000003c8947 */ /* 0x000fea0003800000 */
[----:B------:R-:W-:Y:S01]  /*0100*/  BSSY.RECONVERGENT B1, `(.L_x_2) ;  /* 0x000000d000017945 */ /* 0x000fe20003800200 */
[----:B------:R-:W-:-:S07]  /*0110*/  CS2R R6, SRZ ;  /* 0x0000000000067805 */ /* 0x000fce000001ff00 */
.L_x_3:
[----:B------:R-:W-:Y:S02]  /*0120*/  IADD3 R4, P0, PT, R2, R7, RZ ;  /* 0x0000000702047210 */ /* 0x000fe40007f1e0ff */
[----:B------:R-:W-:-:S03]  /*0130*/  LOP3.LUT R8, R0, 0xffff, RZ, 0xc0, !PT ;  /* 0x0000ffff00087812 */ /* 0x000fc600078ec0ff */
[----:B------:R-:W-:-:S05]  /*0140*/  IMAD.X R5, RZ, RZ, R3, P0 ;  /* 0x000000ffff057224 */ /* 0x000fca00000e0603 */
[----:B------:R-:W2:Y:S01]  /*0150*/  LDG.E.U8 R0, desc[UR4][R4.64+0x1] ;  /* 0x0000010404007981 */ /* 0x000ea2000c1e1100 */
[----:B------:R-:W-:Y:S01]  /*0160*/  PRMT R8, R8, 0x8880, RZ ;  /* 0x0000888008087816 */ /* 0x000fe200000000ff */
[----:B------:R-:W-:Y:S01]  /*0170*/  VIADD R7, R7, 0x1 ;  /* 0x0000000107077836 */ /* 0x000fe20000000000 */
[----:B------:R-:W-:-:S03]  /*0180*/  ISETP.NE.AND P0, PT, R6, RZ, PT ;  /* 0x000000ff0600720c */ /* 0x000fc60003f05270 */
[----:B------:R-:W-:-:S05]  /*0190*/  VIADD R9, R8, 0xffffffd0 ;  /* 0xffffffd008097836 */ /* 0x000fca0000000000 */
[----:B------:R-:W-:Y:S02]  /*01a0*/  SEL R6, R9, R6, !P0 ;  /* 0x0000000609067207 */ /* 0x000fe40004000000 */
[----:B--2---:R-:W-:-:S13]  /*01b0*/  ISETP.NE.AND P1, PT, R0, RZ, PT ;  /* 0x000000ff0000720c */ /* 0x004fda0003f25270 */
[----:B------:R-:W-:Y:S05]  /*01c0*/  @P1 BRA `(.L_x_3) ;  /* 0xfffffffc00d41947 */ /* 0x000fea000383ffff */
[----:B------:R-:W-:Y:S05]  /*01d0*/  BSYNC.RECONVERGENT B1 ;  /* 0x0000000000017941 */ /* 0x000fea0003800200 */
.L_x_2:
[----:B------:R-:W-:-:S07]  /*01e0*/  IMAD R5, R6, 0xa, R9 ;  /* 0x0000000a06057824 */ /* 0x000fce00078e0209 */
.L_x_1:
[----:B------:R-:W-:Y:S05]  /*01f0*/  BSYNC.RECONVERGENT B0 ;  /* 0x0000000000007941 */ /* 0x000fea0003800200 */
.L_x_0:
[----:B------:R-:W0:Y:S02]  /*0200*/  LDCU.64 UR6, c[0x0][0x390] ;  /* 0x00007200ff0677ac */ /* 0x000e240008000a00 */
[----:B0-----:R-:W-:-:S04]  /*0210*/  LEA R2, P0, R10, UR6, 0x2 ;  /* 0x000000060a027c11 */ /* 0x001fc8000f8010ff */
[----:B------:R-:W-:-:S05]  /*0220*/  LEA.HI.X R3, R10, UR7, RZ, 0x2, P0 ;  /* 0x000000070a037c11 */ /* 0x000fca00080f14ff */
[----:B------:R-:W-:Y:S01]  /*0230*/  STG.E desc[UR4][R2.64], R5 ;  /* 0x0000000502007986 */ /* 0x000fe2000c101904 */
[----:B------:R-:W-:Y:S05]  /*0240*/  EXIT ;  /* 0x000000000000794d */ /* 0x000fea0003800000 */
.L_x_4:
[----:B------:R-:W-:-:S00]  /*0250*/  BRA `(.L_x_4) ;  /* 0xfffffffc00fc7947 */ /* 0x000fc0000383ffff */
[----:B------:R-:W-:-:S00]  /*0260*/  NOP ;  /* 0x0000000000007918 */ /* 0x000fc00000000000 */
        /* <DEDUP_REMOVED lines=9> */
.L_x_5:


//--------------------- .nv.shared.reserved.0     --------------------------
	.section	.nv.shared.reserved.0,"aw",@nobits
	.weak		__nv_reservedSMEM_offset_0_alias
	.size		__nv_reservedSMEM_offset_0_alias, 0, 64
	.other		__nv_reservedSMEM_offset_0_alias,@"STO_CUDA_RESERVED_SHARED STV_DEFAULT"
__nv_reservedSMEM_offset_0_alias:
	.zero		0
	.zero		64


//--------------------- .nv.constant0._Z9calibratemPPKcPi --------------------------
	.section	.nv.constant0._Z9calibratemPPKcPi,"a",@progbits
	.sectionflags	@""
	.align	4
.nv.constant0._Z9calibratemPPKcPi:
	.zero		920


//--------------------- SYMBOLS --------------------------

	.type		.nv.reservedSmem.offset0,@object
	.size		.nv.reservedSmem.offset0,0x4
